//
// Generated by NVIDIA NVVM Compiler
//
// Compiler Build ID: CL-36424714
// Cuda compilation tools, release 13.0, V13.0.88
// Based on NVVM 20.0.0
//

.version 9.0
.target sm_100
.address_size 64

	// .globl	_Z15watershedKernelPfS_PKiiiS1_

.visible .entry _Z15watershedKernelPfS_PKiiiS1_(
	.param .u64 .ptr .align 1 _Z15watershedKernelPfS_PKiiiS1__param_0,
	.param .u64 .ptr .align 1 _Z15watershedKernelPfS_PKiiiS1__param_1,
	.param .u64 .ptr .align 1 _Z15watershedKernelPfS_PKiiiS1__param_2,
	.param .u32 _Z15watershedKernelPfS_PKiiiS1__param_3,
	.param .u32 _Z15watershedKernelPfS_PKiiiS1__param_4,
	.param .u64 .ptr .align 1 _Z15watershedKernelPfS_PKiiiS1__param_5
)
{
	.reg .pred 	%p<2>;
	.reg .b32 	%r<6>;
	.reg .b32 	%f<3>;
	.reg .b64 	%rd<8>;

	ld.param.u64 	%rd1, [_Z15watershedKernelPfS_PKiiiS1__param_0];
	ld.param.u64 	%rd2, [_Z15watershedKernelPfS_PKiiiS1__param_1];
	ld.param.u32 	%r2, [_Z15watershedKernelPfS_PKiiiS1__param_3];
	mov.u32 	%r3, %ntid.x;
	mov.u32 	%r4, %ctaid.x;
	mov.u32 	%r5, %tid.x;
	mad.lo.s32 	%r1, %r3, %r4, %r5;
	setp.ge.s32 	%p1, %r1, %r2;
	@%p1 bra 	$L__BB0_2;
	cvta.to.global.u64 	%rd3, %rd1;
	cvta.to.global.u64 	%rd4, %rd2;
	mul.wide.s32 	%rd5, %r1, 4;
	add.s64 	%rd6, %rd3, %rd5;
	ld.global.f32 	%f1, [%rd6];
	add.f32 	%f2, %f1, %f1;
	add.s64 	%rd7, %rd4, %rd5;
	st.global.f32 	[%rd7], %f2;
$L__BB0_2:
	ret;

}


// ===== COMPILED SASS (sm_100) =====

	.target	sm_100

	.elftype	@"ET_EXEC"


//--------------------- .note.nv.tkinfo           --------------------------
	.section	.note.nv.tkinfo,"",@"SHT_NOTE"
	.sectionflags	@"SHF_NOTE_NV_TKINFO"
	.tkinfo
        /*0018*/ 	.word	0x00000002
        /*0030*/ 	.string	""
        /*0030*/ 	.string	"ptxas"
        /*0030*/ 	.string	"Cuda compilation tools, release 13.0, V13.0.88"
        /*0030*/ 	.string	"Build cuda_13.0.r13.0/compiler.36424714_0"
        /*0030*/ 	.string	"-arch sm_100 -m 64 "



//--------------------- .note.nv.cuinfo           --------------------------
	.section	.note.nv.cuinfo,"",@"SHT_NOTE"
	.sectionflags	@"SHF_NOTE_NV_CUINFO"
        /*0018*/ 	.short	0x0002
        /*001a*/ 	.short	0x0064
        /*001c*/ 	.short	0x0082
	.zero		2


//--------------------- .nv.info                  --------------------------
	.section	.nv.info,"",@"SHT_CUDA_INFO"
	.align	4


	//----- nvinfo : EIATTR_REGCOUNT
	.align		4
        /*0000*/ 	.byte	0x04, 0x2f
        /*0002*/ 	.short	(.L_1 - .L_0)
	.align		4
.L_0:
        /*0004*/ 	.word	index@(_Z15watershedKernelPfS_PKiiiS1_)
        /*0008*/ 	.word	0x0000000a


	//----- nvinfo : EIATTR_FRAME_SIZE
	.align		4
.L_1:
        /*000c*/ 	.byte	0x04, 0x11
        /*000e*/ 	.short	(.L_3 - .L_2)
	.align		4
.L_2:
        /*0010*/ 	.word	index@(_Z15watershedKernelPfS_PKiiiS1_)
        /*0014*/ 	.word	0x00000000


	//----- nvinfo : EIATTR_MIN_STACK_SIZE
	.align		4
.L_3:
        /*0018*/ 	.byte	0x04, 0x12
        /*001a*/ 	.short	(.L_5 - .L_4)
	.align		4
.L_4:
        /*001c*/ 	.word	index@(_Z15watershedKernelPfS_PKiiiS1_)
        /*0020*/ 	.word	0x00000000
.L_5:


//--------------------- .nv.compat                --------------------------
	.section	.nv.compat,"",@"SHT_CUDA_COMPAT_INFO"
	.align	4
        /*0000*/ 	.byte	0x02, 0x09, 0x00, 0x00, 0x02, 0x02, 0x01, 0x00, 0x02, 0x05, 0x05, 0x00, 0x03, 0x07, 0x01, 0x01
        /*0010*/ 	.byte	0x02, 0x03, 0x00, 0x00, 0x02, 0x06, 0x01, 0x00, 0x04, 0x0b, 0x08, 0x00, 0x09, 0x00, 0x00, 0x00
        /*0020*/ 	.byte	0x00, 0x00, 0x00, 0x00


//--------------------- .nv.info._Z15watershedKernelPfS_PKiiiS1_ --------------------------
	.section	.nv.info._Z15watershedKernelPfS_PKiiiS1_,"",@"SHT_CUDA_INFO"
	.sectionflags	@""
	.align	4


	//----- nvinfo : EIATTR_CUDA_API_VERSION
	.align		4
        /*0000*/ 	.byte	0x04, 0x37
        /*0002*/ 	.short	(.L_7 - .L_6)
.L_6:
        /*0004*/ 	.word	0x00000082


	//----- nvinfo : EIATTR_KPARAM_INFO
	.align		4
.L_7:
        /*0008*/ 	.byte	0x04, 0x17
        /*000a*/ 	.short	(.L_9 - .L_8)
.L_8:
        /*000c*/ 	.word	0x00000000
        /*0010*/ 	.short	0x0005
        /*0012*/ 	.short	0x0020
        /*0014*/ 	.byte	0x00, 0xf5, 0x21, 0x00


	//----- nvinfo : EIATTR_KPARAM_INFO
	.align		4
.L_9:
        /*0018*/ 	.byte	0x04, 0x17
        /*001a*/ 	.short	(.L_11 - .L_10)
.L_10:
        /*001c*/ 	.word	0x00000000
        /*0020*/ 	.short	0x0004
        /*0022*/ 	.short	0x001c
        /*0024*/ 	.byte	0x00, 0xf0, 0x11, 0x00


	//----- nvinfo : EIATTR_KPARAM_INFO
	.align		4
.L_11:
        /*0028*/ 	.byte	0x04, 0x17
        /*002a*/ 	.short	(.L_13 - .L_12)
.L_12:
        /*002c*/ 	.word	0x00000000
        /*0030*/ 	.short	0x0003
        /*0032*/ 	.short	0x0018
        /*0034*/ 	.byte	0x00, 0xf0, 0x11, 0x00


	//----- nvinfo : EIATTR_KPARAM_INFO
	.align		4
.L_13:
        /*0038*/ 	.byte	0x04, 0x17
        /*003a*/ 	.short	(.L_15 - .L_14)
.L_14:
        /*003c*/ 	.word	0x00000000
        /*0040*/ 	.short	0x0002
        /*0042*/ 	.short	0x0010
        /*0044*/ 	.byte	0x00, 0xf5, 0x21, 0x00


	//----- nvinfo : EIATTR_KPARAM_INFO
	.align		4
.L_15:
        /*0048*/ 	.byte	0x04, 0x17
        /*004a*/ 	.short	(.L_17 - .L_16)
.L_16:
        /*004c*/ 	.word	0x00000000
        /*0050*/ 	.short	0x0001
        /*0052*/ 	.short	0x0008
        /*0054*/ 	.byte	0x00, 0xf5, 0x21, 0x00


	//----- nvinfo : EIATTR_KPARAM_INFO
	.align		4
.L_17:
        /*0058*/ 	.byte	0x04, 0x17
        /*005a*/ 	.short	(.L_19 - .L_18)
.L_18:
        /*005c*/ 	.word	0x00000000
        /*0060*/ 	.short	0x0000
        /*0062*/ 	.short	0x0000
        /*0064*/ 	.byte	0x00, 0xf5, 0x21, 0x00


	//----- nvinfo : EIATTR_SPARSE_MMA_MASK
	.align		4
.L_19:
        /*0068*/ 	.byte	0x03, 0x50
        /*006a*/ 	.short	0x0000


	//----- nvinfo : EIATTR_MAXREG_COUNT
	.align		4
        /*006c*/ 	.byte	0x03, 0x1b
        /*006e*/ 	.short	0x00ff


	//----- nvinfo : EIATTR_MERCURY_ISA_VERSION
	.align		4
        /*0070*/ 	.byte	0x03, 0x5f
        /*0072*/ 	.short	0x0101


	//----- nvinfo : EIATTR_VRC_CTA_INIT_COUNT
	.align		4
        /*0074*/ 	.byte	0x02, 0x4a
	.zero		1
	.zero		1


	//----- nvinfo : EIATTR_EXIT_INSTR_OFFSETS
	.align		4
        /*0078*/ 	.byte	0x04, 0x1c
        /*007a*/ 	.short	(.L_21 - .L_20)


	//   ....[0]....
.L_20:
        /*007c*/ 	.word	0x00000070


	//   ....[1]....
        /*0080*/ 	.word	0x00000100


	//----- nvinfo : EIATTR_CBANK_PARAM_SIZE
	.align		4
.L_21:
        /*0084*/ 	.byte	0x03, 0x19
        /*0086*/ 	.short	0x0028


	//----- nvinfo : EIATTR_PARAM_CBANK
	.align		4
        /*0088*/ 	.byte	0x04, 0x0a
        /*008a*/ 	.short	(.L_23 - .L_22)
	.align		4
.L_22:
        /*008c*/ 	.word	index@(.nv.constant0._Z15watershedKernelPfS_PKiiiS1_)
        /*0090*/ 	.short	0x0380
        /*0092*/ 	.short	0x0028


	//----- nvinfo : EIATTR_SW_WAR
	.align		4
.L_23:
        /*0094*/ 	.byte	0x04, 0x36
        /*0096*/ 	.short	(.L_25 - .L_24)
.L_24:
        /*0098*/ 	.word	0x00000008
.L_25:


//--------------------- .nv.callgraph             --------------------------
	.section	.nv.callgraph,"",@"SHT_CUDA_CALLGRAPH"
	.align	4
	.sectionentsize	8
	.align		4
        /*0000*/ 	.word	0x00000000
	.align		4
        /*0004*/ 	.word	0xffffffff
	.align		4
        /*0008*/ 	.word	0x00000000
	.align		4
        /*000c*/ 	.word	0xfffffffe
	.align		4
        /*0010*/ 	.word	0x00000000
	.align		4
        /*0014*/ 	.word	0xfffffffd
	.align		4
        /*0018*/ 	.word	0x00000000
	.align		4
        /*001c*/ 	.word	0xfffffffc


//--------------------- .text._Z15watershedKernelPfS_PKiiiS1_ --------------------------
	.section	.text._Z15watershedKernelPfS_PKiiiS1_,"ax",@progbits
	.align	128
        .global         _Z15watershedKernelPfS_PKiiiS1_
        .type           _Z15watershedKernelPfS_PKiiiS1_,@function
        .size           _Z15watershedKernelPfS_PKiiiS1_,(.L_x_1 - _Z15watershedKernelPfS_PKiiiS1_)
        .other          _Z15watershedKernelPfS_PKiiiS1_,@"STO_CUDA_ENTRY STV_DEFAULT"
_Z15watershedKernelPfS_PKiiiS1_:
.text._Z15watershedKernelPfS_PKiiiS1_:
[----:B------:R-:W-:Y:S01]  /*0000*/  LDC R1, c[0x0][0x37c] ;  /* 0x0000df00ff017b82 */ /* 0x000fe20000000800 */
[----:B------:R-:W0:Y:S01]  /*0010*/  S2R R7, SR_CTAID.X ;  /* 0x0000000000077919 */ /* 0x000e220000002500 */
[----:B------:R-:W0:Y:S01]  /*0020*/  LDCU UR4, c[0x0][0x360] ;  /* 0x00006c00ff0477ac */ /* 0x000e220008000800 */
[----:B------:R-:W0:Y:S01]  /*0030*/  S2R R0, SR_TID.X ;  /* 0x0000000000007919 */ /* 0x000e220000002100 */
[----:B------:R-:W1:Y:S01]  /*0040*/  LDCU UR5, c[0x0][0x398] ;  /* 0x00007300ff0577ac */ /* 0x000e620008000800 */
[----:B0-----:R-:W-:-:S05]  /*0050*/  IMAD R7, R7, UR4, R0 ;  /* 0x0000000407077c24 */ /* 0x001fca000f8e0200 */
[----:B-1----:R-:W-:-:S13]  /*0060*/  ISETP.GE.AND P0, PT, R7, UR5, PT ;  /* 0x0000000507007c0c */ /* 0x002fda000bf06270 */
[----:B------:R-:W-:Y:S05]  /*0070*/  @P0 EXIT ;  /* 0x000000000000094d */ /* 0x000fea0003800000 */
[----:B------:R-:W0:Y:S01]  /*0080*/  LDC.64 R2, c[0x0][0x380] ;  /* 0x0000e000ff027b82 */ /* 0x000e220000000a00 */
[----:B------:R-:W1:Y:S07]  /*0090*/  LDCU.64 UR4, c[0x0][0x358] ;  /* 0x00006b00ff0477ac */ /* 0x000e6e0008000a00 */
[----:B------:R-:W2:Y:S01]  /*00a0*/  LDC.64 R4, c[0x0][0x388] ;  /* 0x0000e200ff047b82 */ /* 0x000ea20000000a00 */
[----:B0-----:R-:W-:-:S06]  /*00b0*/  IMAD.WIDE R2, R7, 0x4, R2 ;  /* 0x0000000407027825 */ /* 0x001fcc00078e0202 */
[----:B-1----:R-:W3:Y:S01]  /*00c0*/  LDG.E R2, desc[UR4][R2.64] ;  /* 0x0000000402027981 */ /* 0x002ee2000c1e1900 */
[----:B--2---:R-:W-:-:S04]  /*00d0*/  IMAD.WIDE R4, R7, 0x4, R4 ;  /* 0x0000000407047825 */ /* 0x004fc800078e0204 */
[----:B---3--:R-:W-:-:S05]  /*00e0*/  FADD R7, R2, R2 ;  /* 0x0000000202077221 */ /* 0x008fca0000000000 */
[----:B------:R-:W-:Y:S01]  /*00f0*/  STG.E desc[UR4][R4.64], R7 ;  /* 0x0000000704007986 */ /* 0x000fe2000c101904 */
[----:B------:R-:W-:Y:S05]  /*0100*/  EXIT ;  /* 0x000000000000794d */ /* 0x000fea0003800000 */
.L_x_0:
[----:B------:R-:W-:-:S00]  /*0110*/  BRA `(.L_x_0) ;  /* 0xfffffffc00fc7947 */ /* 0x000fc0000383ffff */
[----:B------:R-:W-:-:S00]  /*0120*/  NOP ;  /* 0x0000000000007918 */ /* 0x000fc00000000000 */
        /* <DEDUP_REMOVED lines=13> */
.L_x_1:


//--------------------- .nv.shared.reserved.0     --------------------------
	.section	.nv.shared.reserved.0,"aw",@nobits
	.weak		__nv_reservedSMEM_offset_0_alias
	.size		__nv_reservedSMEM_offset_0_alias, 0, 64
	.other		__nv_reservedSMEM_offset_0_alias,@"STO_CUDA_RESERVED_SHARED STV_DEFAULT"
__nv_reservedSMEM_offset_0_alias:
	.zero		0
	.zero		64


//--------------------- .nv.constant0._Z15watershedKernelPfS_PKiiiS1_ --------------------------
	.section	.nv.constant0._Z15watershedKernelPfS_PKiiiS1_,"a",@progbits
	.sectionflags	@""
	.align	4
.nv.constant0._Z15watershedKernelPfS_PKiiiS1_:
	.zero		936


//--------------------- SYMBOLS --------------------------

	.type		.nv.reservedSmem.offset0,@object
	.size		.nv.reservedSmem.offset0,0x4
